//
// Generated by NVIDIA NVVM Compiler
//
// Compiler Build ID: CL-36424714
// Cuda compilation tools, release 13.0, V13.0.88
// Based on NVVM 20.0.0
//

.version 9.0
.target sm_100
.address_size 64

	// .globl	_Z3addiPfS_

.visible .entry _Z3addiPfS_(
	.param .u32 _Z3addiPfS__param_0,
	.param .u64 .ptr .align 1 _Z3addiPfS__param_1,
	.param .u64 .ptr .align 1 _Z3addiPfS__param_2
)
{
	.reg .pred 	%p<7>;
	.reg .b32 	%r<31>;
	.reg .b32 	%f<16>;
	.reg .b64 	%rd<18>;

	ld.param.u32 	%r12, [_Z3addiPfS__param_0];
	ld.param.u64 	%rd3, [_Z3addiPfS__param_1];
	ld.param.u64 	%rd4, [_Z3addiPfS__param_2];
	cvta.to.global.u64 	%rd1, %rd3;
	cvta.to.global.u64 	%rd2, %rd4;
	mov.u32 	%r13, %ntid.x;
	mov.u32 	%r14, %ctaid.x;
	mov.u32 	%r15, %tid.x;
	mad.lo.s32 	%r29, %r13, %r14, %r15;
	mov.u32 	%r16, %nctaid.x;
	mul.lo.s32 	%r2, %r13, %r16;
	setp.ge.s32 	%p1, %r29, %r12;
	@%p1 bra 	$L__BB0_7;
	add.s32 	%r17, %r29, %r2;
	max.s32 	%r18, %r12, %r17;
	setp.lt.s32 	%p2, %r17, %r12;
	selp.u32 	%r19, 1, 0, %p2;
	add.s32 	%r20, %r17, %r19;
	sub.s32 	%r21, %r18, %r20;
	div.u32 	%r22, %r21, %r2;
	add.s32 	%r3, %r22, %r19;
	and.b32  	%r23, %r3, 3;
	setp.eq.s32 	%p3, %r23, 3;
	@%p3 bra 	$L__BB0_4;
	add.s32 	%r24, %r3, 1;
	and.b32  	%r25, %r24, 3;
	neg.s32 	%r27, %r25;
$L__BB0_3:
	.pragma "nounroll";
	mul.wide.s32 	%rd5, %r29, 4;
	add.s64 	%rd6, %rd1, %rd5;
	add.s64 	%rd7, %rd2, %rd5;
	ld.global.f32 	%f1, [%rd7];
	ld.global.f32 	%f2, [%rd6];
	add.f32 	%f3, %f1, %f2;
	st.global.f32 	[%rd7], %f3;
	add.s32 	%r29, %r29, %r2;
	add.s32 	%r27, %r27, 1;
	setp.ne.s32 	%p4, %r27, 0;
	@%p4 bra 	$L__BB0_3;
$L__BB0_4:
	setp.lt.u32 	%p5, %r3, 3;
	@%p5 bra 	$L__BB0_7;
	mul.wide.s32 	%rd11, %r2, 4;
	shl.b32 	%r26, %r2, 2;
$L__BB0_6:
	mul.wide.s32 	%rd8, %r29, 4;
	add.s64 	%rd9, %rd2, %rd8;
	ld.global.f32 	%f4, [%rd9];
	add.s64 	%rd10, %rd1, %rd8;
	ld.global.f32 	%f5, [%rd10];
	add.f32 	%f6, %f4, %f5;
	st.global.f32 	[%rd9], %f6;
	add.s64 	%rd12, %rd9, %rd11;
	ld.global.f32 	%f7, [%rd12];
	add.s64 	%rd13, %rd10, %rd11;
	ld.global.f32 	%f8, [%rd13];
	add.f32 	%f9, %f7, %f8;
	st.global.f32 	[%rd12], %f9;
	add.s64 	%rd14, %rd12, %rd11;
	ld.global.f32 	%f10, [%rd14];
	add.s64 	%rd15, %rd13, %rd11;
	ld.global.f32 	%f11, [%rd15];
	add.f32 	%f12, %f10, %f11;
	st.global.f32 	[%rd14], %f12;
	add.s64 	%rd16, %rd14, %rd11;
	ld.global.f32 	%f13, [%rd16];
	add.s64 	%rd17, %rd15, %rd11;
	ld.global.f32 	%f14, [%rd17];
	add.f32 	%f15, %f13, %f14;
	st.global.f32 	[%rd16], %f15;
	add.s32 	%r29, %r26, %r29;
	setp.lt.s32 	%p6, %r29, %r12;
	@%p6 bra 	$L__BB0_6;
$L__BB0_7:
	ret;

}


// ===== COMPILED SASS (sm_100) =====

	.target	sm_100

	.elftype	@"ET_EXEC"


//--------------------- .note.nv.tkinfo           --------------------------
	.section	.note.nv.tkinfo,"",@"SHT_NOTE"
	.sectionflags	@"SHF_NOTE_NV_TKINFO"
	.tkinfo
        /*0018*/ 	.word	0x00000002
        /*0030*/ 	.string	""
        /*0030*/ 	.string	"ptxas"
        /*0030*/ 	.string	"Cuda compilation tools, release 13.0, V13.0.88"
        /*0030*/ 	.string	"Build cuda_13.0.r13.0/compiler.36424714_0"
        /*0030*/ 	.string	"-arch sm_100 -m 64 "



//--------------------- .note.nv.cuinfo           --------------------------
	.section	.note.nv.cuinfo,"",@"SHT_NOTE"
	.sectionflags	@"SHF_NOTE_NV_CUINFO"
        /*0018*/ 	.short	0x0002
        /*001a*/ 	.short	0x0064
        /*001c*/ 	.short	0x0082
	.zero		2


//--------------------- .nv.info                  --------------------------
	.section	.nv.info,"",@"SHT_CUDA_INFO"
	.align	4


	//----- nvinfo : EIATTR_REGCOUNT
	.align		4
        /*0000*/ 	.byte	0x04, 0x2f
        /*0002*/ 	.short	(.L_1 - .L_0)
	.align		4
.L_0:
        /*0004*/ 	.word	index@(_Z3addiPfS_)
        /*0008*/ 	.word	0x00000018


	//----- nvinfo : EIATTR_FRAME_SIZE
	.align		4
.L_1:
        /*000c*/ 	.byte	0x04, 0x11
        /*000e*/ 	.short	(.L_3 - .L_2)
	.align		4
.L_2:
        /*0010*/ 	.word	index@(_Z3addiPfS_)
        /*0014*/ 	.word	0x00000000


	//----- nvinfo : EIATTR_MIN_STACK_SIZE
	.align		4
.L_3:
        /*0018*/ 	.byte	0x04, 0x12
        /*001a*/ 	.short	(.L_5 - .L_4)
	.align		4
.L_4:
        /*001c*/ 	.word	index@(_Z3addiPfS_)
        /*0020*/ 	.word	0x00000000
.L_5:


//--------------------- .nv.compat                --------------------------
	.section	.nv.compat,"",@"SHT_CUDA_COMPAT_INFO"
	.align	4
        /*0000*/ 	.byte	0x02, 0x09, 0x00, 0x00, 0x02, 0x02, 0x01, 0x00, 0x02, 0x05, 0x05, 0x00, 0x03, 0x07, 0x01, 0x01
        /*0010*/ 	.byte	0x02, 0x03, 0x00, 0x00, 0x02, 0x06, 0x01, 0x00, 0x04, 0x0b, 0x08, 0x00, 0x09, 0x00, 0x00, 0x00
        /*0020*/ 	.byte	0x00, 0x00, 0x00, 0x00


//--------------------- .nv.info._Z3addiPfS_      --------------------------
	.section	.nv.info._Z3addiPfS_,"",@"SHT_CUDA_INFO"
	.sectionflags	@""
	.align	4


	//----- nvinfo : EIATTR_CUDA_API_VERSION
	.align		4
        /*0000*/ 	.byte	0x04, 0x37
        /*0002*/ 	.short	(.L_7 - .L_6)
.L_6:
        /*0004*/ 	.word	0x00000082


	//----- nvinfo : EIATTR_KPARAM_INFO
	.align		4
.L_7:
        /*0008*/ 	.byte	0x04, 0x17
        /*000a*/ 	.short	(.L_9 - .L_8)
.L_8:
        /*000c*/ 	.word	0x00000000
        /*0010*/ 	.short	0x0002
        /*0012*/ 	.short	0x0010
        /*0014*/ 	.byte	0x00, 0xf5, 0x21, 0x00


	//----- nvinfo : EIATTR_KPARAM_INFO
	.align		4
.L_9:
        /*0018*/ 	.byte	0x04, 0x17
        /*001a*/ 	.short	(.L_11 - .L_10)
.L_10:
        /*001c*/ 	.word	0x00000000
        /*0020*/ 	.short	0x0001
        /*0022*/ 	.short	0x0008
        /*0024*/ 	.byte	0x00, 0xf5, 0x21, 0x00


	//----- nvinfo : EIATTR_KPARAM_INFO
	.align		4
.L_11:
        /*0028*/ 	.byte	0x04, 0x17
        /*002a*/ 	.short	(.L_13 - .L_12)
.L_12:
        /*002c*/ 	.word	0x00000000
        /*0030*/ 	.short	0x0000
        /*0032*/ 	.short	0x0000
        /*0034*/ 	.byte	0x00, 0xf0, 0x11, 0x00


	//----- nvinfo : EIATTR_SPARSE_MMA_MASK
	.align		4
.L_13:
        /*0038*/ 	.byte	0x03, 0x50
        /*003a*/ 	.short	0x0000


	//----- nvinfo : EIATTR_MAXREG_COUNT
	.align		4
        /*003c*/ 	.byte	0x03, 0x1b
        /*003e*/ 	.short	0x00ff


	//----- nvinfo : EIATTR_MERCURY_ISA_VERSION
	.align		4
        /*0040*/ 	.byte	0x03, 0x5f
        /*0042*/ 	.short	0x0101


	//----- nvinfo : EIATTR_VRC_CTA_INIT_COUNT
	.align		4
        /*0044*/ 	.byte	0x02, 0x4a
	.zero		1
	.zero		1


	//----- nvinfo : EIATTR_EXIT_INSTR_OFFSETS
	.align		4
        /*0048*/ 	.byte	0x04, 0x1c
        /*004a*/ 	.short	(.L_15 - .L_14)


	//   ....[0]....
.L_14:
        /*004c*/ 	.word	0x00000090


	//   ....[1]....
        /*0050*/ 	.word	0x00000380


	//   ....[2]....
        /*0054*/ 	.word	0x00000560


	//----- nvinfo : EIATTR_CRS_STACK_SIZE
	.align		4
.L_15:
        /*0058*/ 	.byte	0x04, 0x1e
        /*005a*/ 	.short	(.L_17 - .L_16)
.L_16:
        /*005c*/ 	.word	0x00000000


	//----- nvinfo : EIATTR_CBANK_PARAM_SIZE
	.align		4
.L_17:
        /*0060*/ 	.byte	0x03, 0x19
        /*0062*/ 	.short	0x0018


	//----- nvinfo : EIATTR_PARAM_CBANK
	.align		4
        /*0064*/ 	.byte	0x04, 0x0a
        /*0066*/ 	.short	(.L_19 - .L_18)
	.align		4
.L_18:
        /*0068*/ 	.word	index@(.nv.constant0._Z3addiPfS_)
        /*006c*/ 	.short	0x0380
        /*006e*/ 	.short	0x0018


	//----- nvinfo : EIATTR_SW_WAR
	.align		4
.L_19:
        /*0070*/ 	.byte	0x04, 0x36
        /*0072*/ 	.short	(.L_21 - .L_20)
.L_20:
        /*0074*/ 	.word	0x00000008
.L_21:


//--------------------- .nv.callgraph             --------------------------
	.section	.nv.callgraph,"",@"SHT_CUDA_CALLGRAPH"
	.align	4
	.sectionentsize	8
	.align		4
        /*0000*/ 	.word	0x00000000
	.align		4
        /*0004*/ 	.word	0xffffffff
	.align		4
        /*0008*/ 	.word	0x00000000
	.align		4
        /*000c*/ 	.word	0xfffffffe
	.align		4
        /*0010*/ 	.word	0x00000000
	.align		4
        /*0014*/ 	.word	0xfffffffd
	.align		4
        /*0018*/ 	.word	0x00000000
	.align		4
        /*001c*/ 	.word	0xfffffffc


//--------------------- .text._Z3addiPfS_         --------------------------
	.section	.text._Z3addiPfS_,"ax",@progbits
	.align	128
        .global         _Z3addiPfS_
        .type           _Z3addiPfS_,@function
        .size           _Z3addiPfS_,(.L_x_5 - _Z3addiPfS_)
        .other          _Z3addiPfS_,@"STO_CUDA_ENTRY STV_DEFAULT"
_Z3addiPfS_:
.text._Z3addiPfS_:
[----:B------:R-:W-:Y:S01]  /*0000*/  LDC R1, c[0x0][0x37c] ;  /* 0x0000df00ff017b82 */ /* 0x000fe20000000800 */
[----:B------:R-:W0:Y:S01]  /*0010*/  S2R R3, SR_CTAID.X ;  /* 0x0000000000037919 */ /* 0x000e220000002500 */
[----:B------:R-:W0:Y:S06]  /*0020*/  LDCU UR4, c[0x0][0x360] ;  /* 0x00006c00ff0477ac */ /* 0x000e2c0008000800 */
[----:B------:R-:W1:Y:S01]  /*0030*/  LDC R2, c[0x0][0x370] ;  /* 0x0000dc00ff027b82 */ /* 0x000e620000000800 */
[----:B------:R-:W0:Y:S01]  /*0040*/  S2R R0, SR_TID.X ;  /* 0x0000000000007919 */ /* 0x000e220000002100 */
[----:B------:R-:W2:Y:S01]  /*0050*/  LDCU UR6, c[0x0][0x380] ;  /* 0x00007000ff0677ac */ /* 0x000ea20008000800 */
[----:B0-----:R-:W-:-:S02]  /*0060*/  IMAD R3, R3, UR4, R0 ;  /* 0x0000000403037c24 */ /* 0x001fc4000f8e0200 */
[----:B-1----:R-:W-:-:S03]  /*0070*/  IMAD R0, R2, UR4, RZ ;  /* 0x0000000402007c24 */ /* 0x002fc6000f8e02ff */
[----:B--2---:R-:W-:-:S13]  /*0080*/  ISETP.GE.AND P0, PT, R3, UR6, PT ;  /* 0x0000000603007c0c */ /* 0x004fda000bf06270 */
[----:B------:R-:W-:Y:S05]  /*0090*/  @P0 EXIT ;  /* 0x000000000000094d */ /* 0x000fea0003800000 */
[----:B------:R-:W0:Y:S01]  /*00a0*/  I2F.U32.RP R8, R0 ;  /* 0x0000000000087306 */ /* 0x000e220000209000 */
[C---:B------:R-:W-:Y:S01]  /*00b0*/  IMAD.IADD R2, R0.reuse, 0x1, R3 ;  /* 0x0000000100027824 */ /* 0x040fe200078e0203 */
[----:B------:R-:W-:Y:S01]  /*00c0*/  IADD3 R9, PT, PT, RZ, -R0, RZ ;  /* 0x80000000ff097210 */ /* 0x000fe20007ffe0ff */
[----:B------:R-:W1:Y:S01]  /*00d0*/  LDCU.64 UR4, c[0x0][0x358] ;  /* 0x00006b00ff0477ac */ /* 0x000e620008000a00 */
[----:B------:R-:W-:Y:S01]  /*00e0*/  ISETP.NE.U32.AND P2, PT, R0, RZ, PT ;  /* 0x000000ff0000720c */ /* 0x000fe20003f45070 */
[----:B------:R-:W-:Y:S01]  /*00f0*/  BSSY.RECONVERGENT B0, `(.L_x_0) ;  /* 0x0000028000007945 */ /* 0x000fe20003800200 */
[C---:B------:R-:W-:Y:S02]  /*0100*/  ISETP.GE.AND P0, PT, R2.reuse, UR6, PT ;  /* 0x0000000602007c0c */ /* 0x040fe4000bf06270 */
[----:B------:R-:W-:Y:S02]  /*0110*/  VIMNMX R7, PT, PT, R2, UR6, !PT ;  /* 0x0000000602077c48 */ /* 0x000fe4000ffe0100 */
[----:B------:R-:W-:-:S04]  /*0120*/  SEL R6, RZ, 0x1, P0 ;  /* 0x00000001ff067807 */ /* 0x000fc80000000000 */
[----:B------:R-:W-:Y:S01]  /*0130*/  IADD3 R7, PT, PT, R7, -R2, -R6 ;  /* 0x8000000207077210 */ /* 0x000fe20007ffe806 */
[----:B0-----:R-:W0:Y:S02]  /*0140*/  MUFU.RCP R8, R8 ;  /* 0x0000000800087308 */ /* 0x001e240000001000 */
[----:B0-----:R-:W-:-:S06]  /*0150*/  IADD3 R4, PT, PT, R8, 0xffffffe, RZ ;  /* 0x0ffffffe08047810 */ /* 0x001fcc0007ffe0ff */
[----:B------:R0:W2:Y:S02]  /*0160*/  F2I.FTZ.U32.TRUNC.NTZ R5, R4 ;  /* 0x0000000400057305 */ /* 0x0000a4000021f000 */
[----:B0-----:R-:W-:Y:S02]  /*0170*/  HFMA2 R4, -RZ, RZ, 0, 0 ;  /* 0x00000000ff047431 */ /* 0x001fe400000001ff */
[----:B--2---:R-:W-:-:S04]  /*0180*/  IMAD R9, R9, R5, RZ ;  /* 0x0000000509097224 */ /* 0x004fc800078e02ff */
[----:B------:R-:W-:-:S06]  /*0190*/  IMAD.HI.U32 R8, R5, R9, R4 ;  /* 0x0000000905087227 */ /* 0x000fcc00078e0004 */
[----:B------:R-:W-:-:S05]  /*01a0*/  IMAD.HI.U32 R5, R8, R7, RZ ;  /* 0x0000000708057227 */ /* 0x000fca00078e00ff */
[----:B------:R-:W-:-:S05]  /*01b0*/  IADD3 R2, PT, PT, -R5, RZ, RZ ;  /* 0x000000ff05027210 */ /* 0x000fca0007ffe1ff */
[----:B------:R-:W-:-:S05]  /*01c0*/  IMAD R7, R0, R2, R7 ;  /* 0x0000000200077224 */ /* 0x000fca00078e0207 */
[----:B------:R-:W-:-:S13]  /*01d0*/  ISETP.GE.U32.AND P0, PT, R7, R0, PT ;  /* 0x000000000700720c */ /* 0x000fda0003f06070 */
[----:B------:R-:W-:Y:S01]  /*01e0*/  @P0 IMAD.IADD R7, R7, 0x1, -R0 ;  /* 0x0000000107070824 */ /* 0x000fe200078e0a00 */
[----:B------:R-:W-:-:S04]  /*01f0*/  @P0 IADD3 R5, PT, PT, R5, 0x1, RZ ;  /* 0x0000000105050810 */ /* 0x000fc80007ffe0ff */
[----:B------:R-:W-:-:S13]  /*0200*/  ISETP.GE.U32.AND P1, PT, R7, R0, PT ;  /* 0x000000000700720c */ /* 0x000fda0003f26070 */
[----:B------:R-:W-:Y:S02]  /*0210*/  @P1 IADD3 R5, PT, PT, R5, 0x1, RZ ;  /* 0x0000000105051810 */ /* 0x000fe40007ffe0ff */
[----:B------:R-:W-:-:S05]  /*0220*/  @!P2 LOP3.LUT R5, RZ, R0, RZ, 0x33, !PT ;  /* 0x00000000ff05a212 */ /* 0x000fca00078e33ff */
[----:B------:R-:W-:-:S05]  /*0230*/  IMAD.IADD R2, R6, 0x1, R5 ;  /* 0x0000000106027824 */ /* 0x000fca00078e0205 */
[C---:B------:R-:W-:Y:S02]  /*0240*/  LOP3.LUT R4, R2.reuse, 0x3, RZ, 0xc0, !PT ;  /* 0x0000000302047812 */ /* 0x040fe400078ec0ff */
[----:B------:R-:W-:Y:S02]  /*0250*/  ISETP.GE.U32.AND P1, PT, R2, 0x3, PT ;  /* 0x000000030200780c */ /* 0x000fe40003f26070 */
[----:B------:R-:W-:-:S13]  /*0260*/  ISETP.NE.AND P0, PT, R4, 0x3, PT ;  /* 0x000000030400780c */ /* 0x000fda0003f05270 */
[----:B-1----:R-:W-:Y:S05]  /*0270*/  @!P0 BRA `(.L_x_1) ;  /* 0x00000000003c8947 */ /* 0x002fea0003800000 */
[----:B------:R-:W0:Y:S01]  /*0280*/  LDC.64 R8, c[0x0][0x388] ;  /* 0x0000e200ff087b82 */ /* 0x000e220000000a00 */
[----:B------:R-:W-:-:S04]  /*0290*/  IADD3 R2, PT, PT, R2, 0x1, RZ ;  /* 0x0000000102027810 */ /* 0x000fc80007ffe0ff */
[----:B------:R-:W-:-:S03]  /*02a0*/  LOP3.LUT R2, R2, 0x3, RZ, 0xc0, !PT ;  /* 0x0000000302027812 */ /* 0x000fc600078ec0ff */
[----:B------:R-:W1:Y:S01]  /*02b0*/  LDC.64 R10, c[0x0][0x390] ;  /* 0x0000e400ff0a7b82 */ /* 0x000e620000000a00 */
[----:B------:R-:W-:-:S07]  /*02c0*/  IADD3 R2, PT, PT, -R2, RZ, RZ ;  /* 0x000000ff02027210 */ /* 0x000fce0007ffe1ff */
.L_x_2:
[----:B0-----:R-:W-:-:S04]  /*02d0*/  IMAD.WIDE R4, R3, 0x4, R8 ;  /* 0x0000000403047825 */ /* 0x001fc800078e0208 */
[----:B-12---:R-:W-:Y:S02]  /*02e0*/  IMAD.WIDE R6, R3, 0x4, R10 ;  /* 0x0000000403067825 */ /* 0x006fe400078e020a */
[----:B------:R-:W2:Y:S04]  /*02f0*/  LDG.E R5, desc[UR4][R4.64] ;  /* 0x0000000404057981 */ /* 0x000ea8000c1e1900 */
[----:B------:R-:W2:Y:S01]  /*0300*/  LDG.E R12, desc[UR4][R6.64] ;  /* 0x00000004060c7981 */ /* 0x000ea2000c1e1900 */
[----:B------:R-:W-:Y:S01]  /*0310*/  VIADD R2, R2, 0x1 ;  /* 0x0000000102027836 */ /* 0x000fe20000000000 */
[----:B------:R-:W-:-:S04]  /*0320*/  IADD3 R3, PT, PT, R0, R3, RZ ;  /* 0x0000000300037210 */ /* 0x000fc80007ffe0ff */
[----:B------:R-:W-:Y:S01]  /*0330*/  ISETP.NE.AND P0, PT, R2, RZ, PT ;  /* 0x000000ff0200720c */ /* 0x000fe20003f05270 */
[----:B--2---:R-:W-:-:S05]  /*0340*/  FADD R13, R12, R5 ;  /* 0x000000050c0d7221 */ /* 0x004fca0000000000 */
[----:B------:R2:W-:Y:S07]  /*0350*/  STG.E desc[UR4][R6.64], R13 ;  /* 0x0000000d06007986 */ /* 0x0005ee000c101904 */
[----:B------:R-:W-:Y:S05]  /*0360*/  @P0 BRA `(.L_x_2) ;  /* 0xfffffffc00d80947 */ /* 0x000fea000383ffff */
.L_x_1:
[----:B------:R-:W-:Y:S05]  /*0370*/  BSYNC.RECONVERGENT B0 ;  /* 0x0000000000007941 */ /* 0x000fea0003800200 */
.L_x_0:
[----:B------:R-:W-:Y:S05]  /*0380*/  @!P1 EXIT ;  /* 0x000000000000994d */ /* 0x000fea0003800000 */
.L_x_3:
[----:B-1----:R-:W0:Y:S08]  /*0390*/  LDC.64 R4, c[0x0][0x390] ;  /* 0x0000e400ff047b82 */ /* 0x002e300000000a00 */
[----:B--2---:R-:W1:Y:S01]  /*03a0*/  LDC.64 R6, c[0x0][0x388] ;  /* 0x0000e200ff067b82 */ /* 0x004e620000000a00 */
[----:B0-----:R-:W-:-:S05]  /*03b0*/  IMAD.WIDE R12, R3, 0x4, R4 ;  /* 0x00000004030c7825 */ /* 0x001fca00078e0204 */
[----:B------:R-:W2:Y:S01]  /*03c0*/  LDG.E R2, desc[UR4][R12.64] ;  /* 0x000000040c027981 */ /* 0x000ea2000c1e1900 */
[----:B-1----:R-:W-:-:S05]  /*03d0*/  IMAD.WIDE R14, R3, 0x4, R6 ;  /* 0x00000004030e7825 */ /* 0x002fca00078e0206 */
[----:B------:R-:W2:Y:S01]  /*03e0*/  LDG.E R5, desc[UR4][R14.64] ;  /* 0x000000040e057981 */ /* 0x000ea2000c1e1900 */
[----:B------:R-:W-:-:S04]  /*03f0*/  IMAD.WIDE R6, R0, 0x4, R14 ;  /* 0x0000000400067825 */ /* 0x000fc800078e020e */
[----:B--2---:R-:W-:Y:S01]  /*0400*/  FADD R17, R2, R5 ;  /* 0x0000000502117221 */ /* 0x004fe20000000000 */
[----:B------:R-:W-:-:S04]  /*0410*/  IMAD.WIDE R4, R0, 0x4, R12 ;  /* 0x0000000400047825 */ /* 0x000fc800078e020c */
[----:B------:R0:W-:Y:S04]  /*0420*/  STG.E desc[UR4][R12.64], R17 ;  /* 0x000000110c007986 */ /* 0x0001e8000c101904 */
[----:B------:R-:W2:Y:S04]  /*0430*/  LDG.E R2, desc[UR4][R4.64] ;  /* 0x0000000404027981 */ /* 0x000ea8000c1e1900 */
[----:B------:R-:W2:Y:S01]  /*0440*/  LDG.E R9, desc[UR4][R6.64] ;  /* 0x0000000406097981 */ /* 0x000ea2000c1e1900 */
[----:B------:R-:W-:-:S04]  /*0450*/  IMAD.WIDE R10, R0, 0x4, R6 ;  /* 0x00000004000a7825 */ /* 0x000fc800078e0206 */
[----:B--2---:R-:W-:Y:S01]  /*0460*/  FADD R19, R2, R9 ;  /* 0x0000000902137221 */ /* 0x004fe20000000000 */
[----:B------:R-:W-:-:S04]  /*0470*/  IMAD.WIDE R8, R0, 0x4, R4 ;  /* 0x0000000400087825 */ /* 0x000fc800078e0204 */
[----:B------:R1:W-:Y:S04]  /*0480*/  STG.E desc[UR4][R4.64], R19 ;  /* 0x0000001304007986 */ /* 0x0003e8000c101904 */
[----:B------:R-:W2:Y:S04]  /*0490*/  LDG.E R2, desc[UR4][R8.64] ;  /* 0x0000000408027981 */ /* 0x000ea8000c1e1900 */
[----:B------:R-:W2:Y:S01]  /*04a0*/  LDG.E R15, desc[UR4][R10.64] ;  /* 0x000000040a0f7981 */ /* 0x000ea2000c1e1900 */
[----:B0-----:R-:W-:-:S04]  /*04b0*/  IMAD.WIDE R12, R0, 0x4, R8 ;  /* 0x00000004000c7825 */ /* 0x001fc800078e0208 */
[----:B--2---:R-:W-:Y:S01]  /*04c0*/  FADD R21, R2, R15 ;  /* 0x0000000f02157221 */ /* 0x004fe20000000000 */
[----:B------:R-:W-:-:S04]  /*04d0*/  IMAD.WIDE R14, R0, 0x4, R10 ;  /* 0x00000004000e7825 */ /* 0x000fc800078e020a */
[----:B------:R1:W-:Y:S04]  /*04e0*/  STG.E desc[UR4][R8.64], R21 ;  /* 0x0000001508007986 */ /* 0x0003e8000c101904 */
[----:B------:R-:W2:Y:S04]  /*04f0*/  LDG.E R15, desc[UR4][R14.64] ;  /* 0x000000040e0f7981 */ /* 0x000ea8000c1e1900 */
[----:B------:R-:W2:Y:S01]  /*0500*/  LDG.E R2, desc[UR4][R12.64] ;  /* 0x000000040c027981 */ /* 0x000ea2000c1e1900 */
[----:B------:R-:W-:-:S04]  /*0510*/  LEA R3, R0, R3, 0x2 ;  /* 0x0000000300037211 */ /* 0x000fc800078e10ff */
[----:B------:R-:W-:Y:S01]  /*0520*/  ISETP.GE.AND P0, PT, R3, UR6, PT ;  /* 0x0000000603007c0c */ /* 0x000fe2000bf06270 */
[----:B--2---:R-:W-:-:S05]  /*0530*/  FADD R7, R2, R15 ;  /* 0x0000000f02077221 */ /* 0x004fca0000000000 */
[----:B------:R1:W-:Y:S07]  /*0540*/  STG.E desc[UR4][R12.64], R7 ;  /* 0x000000070c007986 */ /* 0x0003ee000c101904 */
[----:B------:R-:W-:Y:S05]  /*0550*/  @!P0 BRA `(.L_x_3) ;  /* 0xfffffffc008c8947 */ /* 0x000fea000383ffff */
[----:B------:R-:W-:Y:S05]  /*0560*/  EXIT ;  /* 0x000000000000794d */ /* 0x000fea0003800000 */
.L_x_4:
[----:B------:R-:W-:-:S00]  /*0570*/  BRA `(.L_x_4) ;  /* 0xfffffffc00fc7947 */ /* 0x000fc0000383ffff */
[----:B------:R-:W-:-:S00]  /*0580*/  NOP ;  /* 0x0000000000007918 */ /* 0x000fc00000000000 */
[----:B------:R-:W-:-:S00]  /*0590*/  NOP ;  /* 0x0000000000007918 */ /* 0x000fc00000000000 */
[----:B------:R-:W-:-:S00]  /*05a0*/  NOP ;  /* 0x0000000000007918 */ /* 0x000fc00000000000 */
[----:B------:R-:W-:-:S00]  /*05b0*/  NOP ;  /* 0x0000000000007918 */ /* 0x000fc00000000000 */
[----:B------:R-:W-:-:S00]  /*05c0*/  NOP ;  /* 0x0000000000007918 */ /* 0x000fc00000000000 */
[----:B------:R-:W-:-:S00]  /*05d0*/  NOP ;  /* 0x0000000000007918 */ /* 0x000fc00000000000 */
[----:B------:R-:W-:-:S00]  /*05e0*/  NOP ;  /* 0x0000000000007918 */ /* 0x000fc00000000000 */
[----:B------:R-:W-:-:S00]  /*05f0*/  NOP ;  /* 0x0000000000007918 */ /* 0x000fc00000000000 */
.L_x_5:


//--------------------- .nv.shared.reserved.0     --------------------------
	.section	.nv.shared.reserved.0,"aw",@nobits
	.weak		__nv_reservedSMEM_offset_0_alias
	.size		__nv_reservedSMEM_offset_0_alias, 0, 64
	.other		__nv_reservedSMEM_offset_0_alias,@"STO_CUDA_RESERVED_SHARED STV_DEFAULT"
__nv_reservedSMEM_offset_0_alias:
	.zero		0
	.zero		64


//--------------------- .nv.constant0._Z3addiPfS_ --------------------------
	.section	.nv.constant0._Z3addiPfS_,"a",@progbits
	.sectionflags	@""
	.align	4
.nv.constant0._Z3addiPfS_:
	.zero		920


//--------------------- SYMBOLS --------------------------

	.type		.nv.reservedSmem.offset0,@object
	.size		.nv.reservedSmem.offset0,0x4
